	.headerflags	@"EF_CUDA_TEXMODE_UNIFIED EF_CUDA_64BIT_ADDRESS EF_CUDA_ACCELERATORS EF_CUDA_SM90 EF_CUDA_VIRTUAL_SM(EF_CUDA_SM90)"
	.elftype	@"ET_EXEC"


//--------------------- .nv.info                  --------------------------
	.section	.nv.info,"",@"SHT_CUDA_INFO"
	.align	4


	//----- nvinfo : EIATTR_REGCOUNT
	.align		4
        /*0000*/ 	.byte	0x04, 0x2f
        /*0002*/ 	.short	(.L_1 - .L_0)
	.align		4
.L_0:
        /*0004*/ 	.word	index@(triton_poi_fused__softmax_0)
        /*0008*/ 	.word	0x0000000e


	//----- nvinfo : EIATTR_MIN_STACK_SIZE
	.align		4
.L_1:
        /*000c*/ 	.byte	0x04, 0x12
        /*000e*/ 	.short	(.L_3 - .L_2)
	.align		4
.L_2:
        /*0010*/ 	.word	index@(triton_poi_fused__softmax_0)
        /*0014*/ 	.word	0x00000000


	//----- nvinfo : EIATTR_FRAME_SIZE
	.align		4
.L_3:
        /*0018*/ 	.byte	0x04, 0x11
        /*001a*/ 	.short	(.L_5 - .L_4)
	.align		4
.L_4:
        /*001c*/ 	.word	index@(triton_poi_fused__softmax_0)
        /*0020*/ 	.word	0x00000000


	//----- nvinfo : EIATTR_MIN_STACK_SIZE
	.align		4
.L_5:
        /*0024*/ 	.byte	0x04, 0x12
        /*0026*/ 	.short	(.L_7 - .L_6)
	.align		4
.L_6:
        /*0028*/ 	.word	index@(triton_poi_fused__softmax_0)
        /*002c*/ 	.word	0x00000000
.L_7:


//--------------------- .nv.info.triton_poi_fused__softmax_0 --------------------------
	.section	.nv.info.triton_poi_fused__softmax_0,"",@"SHT_CUDA_INFO"
	.sectionflags	@""
	.align	4


	//----- nvinfo : EIATTR_CUDA_API_VERSION
	.align		4
        /*0000*/ 	.byte	0x04, 0x37
        /*0002*/ 	.short	(.L_9 - .L_8)
.L_8:
        /*0004*/ 	.word	0x0000007c


	//----- nvinfo : EIATTR_KPARAM_INFO
	.align		4
.L_9:
        /*0008*/ 	.byte	0x04, 0x17
        /*000a*/ 	.short	(.L_11 - .L_10)
.L_10:
        /*000c*/ 	.word	0x00000000
        /*0010*/ 	.short	0x0002
        /*0012*/ 	.short	0x0010
        /*0014*/ 	.byte	0x00, 0xf0, 0x11, 0x00


	//----- nvinfo : EIATTR_KPARAM_INFO
	.align		4
.L_11:
        /*0018*/ 	.byte	0x04, 0x17
        /*001a*/ 	.short	(.L_13 - .L_12)
.L_12:
        /*001c*/ 	.word	0x00000000
        /*0020*/ 	.short	0x0001
        /*0022*/ 	.short	0x0008
        /*0024*/ 	.byte	0x00, 0xf4, 0x21, 0x00


	//----- nvinfo : EIATTR_KPARAM_INFO
	.align		4
.L_13:
        /*0028*/ 	.byte	0x04, 0x17
        /*002a*/ 	.short	(.L_15 - .L_14)
.L_14:
        /*002c*/ 	.word	0x00000000
        /*0030*/ 	.short	0x0000
        /*0032*/ 	.short	0x0000
        /*0034*/ 	.byte	0x00, 0xf4, 0x21, 0x00


	//----- nvinfo : EIATTR_SPARSE_MMA_MASK
	.align		4
.L_15:
        /*0038*/ 	.byte	0x03, 0x50
        /*003a*/ 	.short	0x0000


	//----- nvinfo : EIATTR_MAXREG_COUNT
	.align		4
        /*003c*/ 	.byte	0x03, 0x1b
        /*003e*/ 	.short	0x00ff


	//----- nvinfo : EIATTR_EXIT_INSTR_OFFSETS
	.align		4
        /*0040*/ 	.byte	0x04, 0x1c
        /*0042*/ 	.short	(.L_17 - .L_16)


	//   ....[0]....
.L_16:
        /*0044*/ 	.word	0x00000290


	//   ....[1]....
        /*0048*/ 	.word	0x000002b0


	//----- nvinfo : EIATTR_REQNTID
	.align		4
.L_17:
        /*004c*/ 	.byte	0x04, 0x10
        /*004e*/ 	.short	(.L_19 - .L_18)
.L_18:
        /*0050*/ 	.word	0x00000080
        /*0054*/ 	.word	0x00000001
        /*0058*/ 	.word	0x00000001


	//----- nvinfo : EIATTR_CBANK_PARAM_SIZE
	.align		4
.L_19:
        /*005c*/ 	.byte	0x03, 0x19
        /*005e*/ 	.short	0x0014


	//----- nvinfo : EIATTR_PARAM_CBANK
	.align		4
        /*0060*/ 	.byte	0x04, 0x0a
        /*0062*/ 	.short	(.L_21 - .L_20)
	.align		4
.L_20:
        /*0064*/ 	.word	index@(.nv.constant0.triton_poi_fused__softmax_0)
        /*0068*/ 	.short	0x0210
        /*006a*/ 	.short	0x0014


	//----- nvinfo : EIATTR_SW_WAR
	.align		4
.L_21:
        /*006c*/ 	.byte	0x04, 0x36
        /*006e*/ 	.short	(.L_23 - .L_22)
.L_22:
        /*0070*/ 	.word	0x00000008
.L_23:


//--------------------- .nv.callgraph             --------------------------
	.section	.nv.callgraph,"",@"SHT_CUDA_CALLGRAPH"
	.align	4
	.sectionentsize	8
	.align		4
        /*0000*/ 	.word	0x00000000
	.align		4
        /*0004*/ 	.word	0xffffffff
	.align		4
        /*0008*/ 	.word	0x00000000
	.align		4
        /*000c*/ 	.word	0xfffffffe
	.align		4
        /*0010*/ 	.word	0x00000000
	.align		4
        /*0014*/ 	.word	0xfffffffd
	.align		4
        /*0018*/ 	.word	0x00000000
	.align		4
        /*001c*/ 	.word	0xfffffffc


//--------------------- .text.triton_poi_fused__softmax_0 --------------------------
	.section	.text.triton_poi_fused__softmax_0,"ax",@progbits
	.align	128
        .global         triton_poi_fused__softmax_0
        .type           triton_poi_fused__softmax_0,@function
        .size           triton_poi_fused__softmax_0,(.L_x_1 - triton_poi_fused__softmax_0)
        .other          triton_poi_fused__softmax_0,@"STO_CUDA_ENTRY STV_DEFAULT"
triton_poi_fused__softmax_0:
.text.triton_poi_fused__softmax_0:
[----:B------:R-:W0:Y:S02]  /*0000*/  LDC R1, c[0x0][0x28] ;  /* 0x00000a00ff017b82 */ /* 0x000e240000000800 */
[----:B------:R-:W1:Y:S01]  /*0010*/  S2R R0, SR_TID.X ;  /* 0x0000000000007919 */ /* 0x000e620000002100 */
[----:B------:R-:W2:Y:S01]  /*0020*/  LDC.64 R2, c[0x0][0x210] ;  /* 0x00008400ff027b82 */ /* 0x000ea20000000a00 */
[----:B------:R-:W-:Y:S01]  /*0030*/  IMAD.MOV.U32 R11, RZ, RZ, RZ ;  /* 0x000000ffff0b7224 */ /* 0x000fe200078e00ff */
[----:B------:R-:W-:Y:S01]  /*0040*/  ULDC.64 UR4, c[0x0][0x208] ;  /* 0x0000820000047ab9 */ /* 0x000fe20000000a00 */
[----:B------:R-:W3:Y:S01]  /*0050*/  S2R R7, SR_CTAID.X ;  /* 0x0000000000077919 */ /* 0x000ee20000002500 */
[----:B------:R-:W-:Y:S01]  /*0060*/  IMAD.MOV.U32 R6, RZ, RZ, RZ ;  /* 0x000000ffff067224 */ /* 0x000fe200078e00ff */
[----:B-1----:R-:W-:Y:S02]  /*0070*/  LOP3.LUT R0, R0, 0x7f, RZ, 0xc0, !PT ;  /* 0x0000007f00007812 */ /* 0x002fe400078ec0ff */
[----:B---3--:R-:W-:-:S03]  /*0080*/  SHF.R.S32.HI R4, RZ, 0x18, R7 ;  /* 0x00000018ff047819 */ /* 0x008fc60000011407 */
[----:B------:R-:W-:Y:S01]  /*0090*/  IMAD R7, R7, 0x80, R0 ;  /* 0x0000008007077824 */ /* 0x000fe200078e0200 */
[----:B------:R-:W-:-:S04]  /*00a0*/  SGXT R0, R4, 0x1 ;  /* 0x000000010400781a */ /* 0x000fc80000000200 */
[----:B------:R-:W-:Y:S02]  /*00b0*/  ISETP.GE.AND P0, PT, R7, 0x100, PT ;  /* 0x000001000700780c */ /* 0x000fe40003f06270 */
[----:B------:R-:W-:-:S04]  /*00c0*/  LEA.HI R0, R0, R7, RZ, 0x2 ;  /* 0x0000000700007211 */ /* 0x000fc800078f10ff */
[----:B------:R-:W-:-:S05]  /*00d0*/  LOP3.LUT R5, R0, 0xfffffffc, RZ, 0xc0, !PT ;  /* 0xfffffffc00057812 */ /* 0x000fca00078ec0ff */
[----:B--2---:R-:W-:-:S05]  /*00e0*/  IMAD.WIDE R4, R5, 0x4, R2 ;  /* 0x0000000405047825 */ /* 0x004fca00078e0202 */
[----:B------:R-:W2:Y:S01]  /*00f0*/  @!P0 LDG.E.EL R11, desc[UR4][R4.64] ;  /* 0x00000004040b8981 */ /* 0x000ea2000c2e1900 */
[----:B------:R-:W-:-:S03]  /*0100*/  CS2R R8, SRZ ;  /* 0x0000000000087805 */ /* 0x000fc6000001ff00 */
[----:B------:R-:W3:Y:S04]  /*0110*/  @!P0 LDG.E.EL R6, desc[UR4][R4.64+0x4] ;  /* 0x0000040404068981 */ /* 0x000ee8000c2e1900 */
[----:B------:R-:W4:Y:S04]  /*0120*/  @!P0 LDG.E.EL R8, desc[UR4][R4.64+0x8] ;  /* 0x0000080404088981 */ /* 0x000f28000c2e1900 */
[----:B------:R-:W5:Y:S01]  /*0130*/  @!P0 LDG.E.EL R9, desc[UR4][R4.64+0xc] ;  /* 0x00000c0404098981 */ /* 0x000f62000c2e1900 */
[----:B------:R-:W-:Y:S02]  /*0140*/  IMAD.MOV.U32 R0, RZ, RZ, RZ ;  /* 0x000000ffff007224 */ /* 0x000fe400078e00ff */
[----:B------:R-:W-:-:S05]  /*0150*/  IMAD.WIDE R2, R7, 0x4, R2 ;  /* 0x0000000407027825 */ /* 0x000fca00078e0202 */
[----:B------:R1:W5:Y:S02]  /*0160*/  @!P0 LDG.E R0, desc[UR4][R2.64] ;  /* 0x0000000402008981 */ /* 0x000364000c1e1900 */
[----:B-1----:R-:W1:Y:S02]  /*0170*/  LDC.64 R2, c[0x0][0x218] ;  /* 0x00008600ff027b82 */ /* 0x002e640000000a00 */
[----:B-1----:R-:W-:Y:S01]  /*0180*/  IMAD.WIDE R2, R7, 0x4, R2 ;  /* 0x0000000407027825 */ /* 0x002fe200078e0202 */
[C---:B--2---:R-:W-:Y:S02]  /*0190*/  FSETP.NAN.AND P2, PT, R11.reuse, R11, PT ;  /* 0x0000000b0b00720b */ /* 0x044fe40003f48000 */
[----:B---3--:R-:W-:-:S11]  /*01a0*/  FSETP.GT.AND P1, PT, R11, R6, PT ;  /* 0x000000060b00720b */ /* 0x008fd60003f24000 */
[----:B------:R-:W-:-:S04]  /*01b0*/  @!P2 FSEL R11, R11, R6, P1 ;  /* 0x000000060b0ba208 */ /* 0x000fc80000800000 */
[C---:B----4-:R-:W-:Y:S02]  /*01c0*/  FSETP.GT.AND P1, PT, R11.reuse, R8, PT ;  /* 0x000000080b00720b */ /* 0x050fe40003f24000 */
[----:B------:R-:W-:-:S11]  /*01d0*/  FSETP.NAN.AND P2, PT, R11, R11, PT ;  /* 0x0000000b0b00720b */ /* 0x000fd60003f48000 */
[----:B------:R-:W-:-:S04]  /*01e0*/  @!P1 FSEL R11, R11, R8, P2 ;  /* 0x000000080b0b9208 */ /* 0x000fc80001000000 */
[C---:B-----5:R-:W-:Y:S02]  /*01f0*/  FSETP.GT.AND P1, PT, R11.reuse, R9, PT ;  /* 0x000000090b00720b */ /* 0x060fe40003f24000 */
[----:B------:R-:W-:-:S11]  /*0200*/  FSETP.NAN.AND P2, PT, R11, R11, PT ;  /* 0x0000000b0b00720b */ /* 0x000fd60003f48000 */
[----:B------:R-:W-:-:S05]  /*0210*/  @!P1 FSEL R11, R11, R9, P2 ;  /* 0x000000090b0b9208 */ /* 0x000fca0001000000 */
[----:B------:R-:W-:-:S04]  /*0220*/  FADD R0, -R11, R0 ;  /* 0x000000000b007221 */ /* 0x000fc80000000100 */
[----:B------:R-:W-:-:S04]  /*0230*/  FMUL R0, R0, 0.5 ;  /* 0x3f00000000007820 */ /* 0x000fc80000400000 */
[----:B------:R-:W-:-:S05]  /*0240*/  FMUL R0, R0, 1.4426950216293334961 ;  /* 0x3fb8aa3b00007820 */ /* 0x000fca0000400000 */
[----:B------:R-:W-:-:S13]  /*0250*/  FSETP.GEU.AND P1, PT, R0, -126, PT ;  /* 0xc2fc00000000780b */ /* 0x000fda0003f2e000 */
[----:B------:R-:W-:-:S04]  /*0260*/  @!P1 FMUL R0, R0, 0.5 ;  /* 0x3f00000000009820 */ /* 0x000fc80000400000 */
[----:B------:R-:W1:Y:S02]  /*0270*/  MUFU.EX2 R5, R0 ;  /* 0x0000000000057308 */ /* 0x000e640000000800 */
[----:B-1----:R-:W-:Y:S01]  /*0280*/  @!P1 FMUL R5, R5, R5 ;  /* 0x0000000505059220 */ /* 0x002fe20000400000 */
[----:B------:R-:W-:Y:S06]  /*0290*/  @P0 EXIT ;  /* 0x000000000000094d */ /* 0x000fec0003800000 */
[----:B------:R-:W-:Y:S01]  /*02a0*/  STG.E desc[UR4][R2.64], R5 ;  /* 0x0000000502007986 */ /* 0x000fe2000c101904 */
[----:B------:R-:W-:Y:S05]  /*02b0*/  EXIT ;  /* 0x000000000000794d */ /* 0x000fea0003800000 */
.L_x_0:
[----:B------:R-:W-:-:S00]  /*02c0*/  BRA `(.L_x_0) ;  /* 0xfffffffc00fc7947 */ /* 0x000fc0000383ffff */
[----:B------:R-:W-:-:S00]  /*02d0*/  NOP ;  /* 0x0000000000007918 */ /* 0x000fc00000000000 */
        /* <DEDUP_REMOVED lines=10> */
.L_x_1:


//--------------------- .nv.constant0.triton_poi_fused__softmax_0 --------------------------
	.section	.nv.constant0.triton_poi_fused__softmax_0,"a",@progbits
	.sectionflags	@""
	.align	4
.nv.constant0.triton_poi_fused__softmax_0:
	.zero		548
